//
// Generated by NVIDIA NVVM Compiler
//
// Compiler Build ID: CL-36424714
// Cuda compilation tools, release 13.0, V13.0.88
// Based on NVVM 20.0.0
//

.version 9.0
.target sm_100
.address_size 64

	// .globl	_Z15reduce1d_kernelPfS_i
.extern .shared .align 16 .b8 shm[];

.visible .entry _Z15reduce1d_kernelPfS_i(
	.param .u64 .ptr .align 1 _Z15reduce1d_kernelPfS_i_param_0,
	.param .u64 .ptr .align 1 _Z15reduce1d_kernelPfS_i_param_1,
	.param .u32 _Z15reduce1d_kernelPfS_i_param_2
)
{
	.reg .pred 	%p<18>;
	.reg .b32 	%r<49>;
	.reg .b32 	%f<42>;
	.reg .b64 	%rd<15>;

	ld.param.u64 	%rd3, [_Z15reduce1d_kernelPfS_i_param_0];
	ld.param.u64 	%rd2, [_Z15reduce1d_kernelPfS_i_param_1];
	ld.param.u32 	%r18, [_Z15reduce1d_kernelPfS_i_param_2];
	cvta.to.global.u64 	%rd1, %rd3;
	mov.u32 	%r1, %ntid.x;
	mov.u32 	%r2, %ctaid.x;
	mov.u32 	%r3, %tid.x;
	mad.lo.s32 	%r46, %r1, %r2, %r3;
	mov.u32 	%r19, %nctaid.x;
	mul.lo.s32 	%r5, %r1, %r19;
	setp.ge.s32 	%p1, %r46, %r18;
	mov.f32 	%f41, 0f00000000;
	@%p1 bra 	$L__BB0_7;
	add.s32 	%r20, %r46, %r5;
	max.s32 	%r21, %r18, %r20;
	setp.lt.s32 	%p2, %r20, %r18;
	selp.u32 	%r22, 1, 0, %p2;
	add.s32 	%r23, %r20, %r22;
	sub.s32 	%r24, %r21, %r23;
	div.u32 	%r25, %r24, %r5;
	add.s32 	%r6, %r25, %r22;
	and.b32  	%r26, %r6, 3;
	setp.eq.s32 	%p3, %r26, 3;
	mov.f32 	%f41, 0f00000000;
	@%p3 bra 	$L__BB0_4;
	add.s32 	%r27, %r6, 1;
	and.b32  	%r28, %r27, 3;
	neg.s32 	%r44, %r28;
	mov.f32 	%f41, 0f00000000;
$L__BB0_3:
	.pragma "nounroll";
	mul.wide.s32 	%rd4, %r46, 4;
	add.s64 	%rd5, %rd1, %rd4;
	ld.global.f32 	%f13, [%rd5];
	add.f32 	%f41, %f41, %f13;
	add.s32 	%r46, %r46, %r5;
	add.s32 	%r44, %r44, 1;
	setp.ne.s32 	%p4, %r44, 0;
	@%p4 bra 	$L__BB0_3;
$L__BB0_4:
	setp.lt.u32 	%p5, %r6, 3;
	@%p5 bra 	$L__BB0_7;
	mul.wide.s32 	%rd8, %r5, 4;
	shl.b32 	%r29, %r5, 2;
$L__BB0_6:
	mul.wide.s32 	%rd6, %r46, 4;
	add.s64 	%rd7, %rd1, %rd6;
	ld.global.f32 	%f14, [%rd7];
	add.f32 	%f15, %f41, %f14;
	add.s64 	%rd9, %rd7, %rd8;
	ld.global.f32 	%f16, [%rd9];
	add.f32 	%f17, %f15, %f16;
	add.s64 	%rd10, %rd9, %rd8;
	ld.global.f32 	%f18, [%rd10];
	add.f32 	%f19, %f17, %f18;
	add.s64 	%rd11, %rd10, %rd8;
	ld.global.f32 	%f20, [%rd11];
	add.f32 	%f41, %f19, %f20;
	add.s32 	%r46, %r29, %r46;
	setp.lt.s32 	%p6, %r46, %r18;
	@%p6 bra 	$L__BB0_6;
$L__BB0_7:
	shl.b32 	%r30, %r3, 2;
	mov.u32 	%r31, shm;
	add.s32 	%r15, %r31, %r30;
	st.shared.f32 	[%r15], %f41;
	bar.sync 	0;
	setp.lt.u32 	%p7, %r1, 66;
	@%p7 bra 	$L__BB0_12;
	mov.u32 	%r48, %r1;
$L__BB0_9:
	shr.u32 	%r17, %r48, 1;
	setp.ge.u32 	%p8, %r3, %r17;
	@%p8 bra 	$L__BB0_11;
	shl.b32 	%r32, %r17, 2;
	add.s32 	%r33, %r15, %r32;
	ld.shared.f32 	%f21, [%r33];
	ld.shared.f32 	%f22, [%r15];
	add.f32 	%f23, %f21, %f22;
	st.shared.f32 	[%r15], %f23;
$L__BB0_11:
	bar.sync 	0;
	setp.gt.u32 	%p9, %r48, 131;
	mov.u32 	%r48, %r17;
	@%p9 bra 	$L__BB0_9;
$L__BB0_12:
	setp.gt.u32 	%p10, %r3, 31;
	@%p10 bra 	$L__BB0_17;
	setp.lt.u32 	%p11, %r1, 64;
	@%p11 bra 	$L__BB0_15;
	ld.volatile.shared.f32 	%f24, [%r15+128];
	ld.volatile.shared.f32 	%f25, [%r15];
	add.f32 	%f26, %f24, %f25;
	st.volatile.shared.f32 	[%r15], %f26;
$L__BB0_15:
	ld.volatile.shared.f32 	%f27, [%r15];
	mov.b32 	%r34, %f27;
	shfl.sync.down.b32	%r35|%p12, %r34, 16, 31, -1;
	mov.b32 	%f28, %r35;
	add.f32 	%f29, %f27, %f28;
	mov.b32 	%r36, %f29;
	shfl.sync.down.b32	%r37|%p13, %r36, 8, 31, -1;
	mov.b32 	%f30, %r37;
	add.f32 	%f31, %f29, %f30;
	mov.b32 	%r38, %f31;
	shfl.sync.down.b32	%r39|%p14, %r38, 4, 31, -1;
	mov.b32 	%f32, %r39;
	add.f32 	%f33, %f31, %f32;
	mov.b32 	%r40, %f33;
	shfl.sync.down.b32	%r41|%p15, %r40, 2, 31, -1;
	mov.b32 	%f34, %r41;
	add.f32 	%f35, %f33, %f34;
	mov.b32 	%r42, %f35;
	shfl.sync.down.b32	%r43|%p16, %r42, 1, 31, -1;
	mov.b32 	%f36, %r43;
	add.f32 	%f8, %f35, %f36;
	setp.ne.s32 	%p17, %r3, 0;
	@%p17 bra 	$L__BB0_17;
	cvta.to.global.u64 	%rd12, %rd2;
	mul.wide.u32 	%rd13, %r2, 4;
	add.s64 	%rd14, %rd12, %rd13;
	st.global.f32 	[%rd14], %f8;
$L__BB0_17:
	ret;

}


// ===== COMPILED SASS (sm_100) =====

	.target	sm_100

	.elftype	@"ET_EXEC"


//--------------------- .note.nv.tkinfo           --------------------------
	.section	.note.nv.tkinfo,"",@"SHT_NOTE"
	.sectionflags	@"SHF_NOTE_NV_TKINFO"
	.tkinfo
        /*0018*/ 	.word	0x00000002
        /*0030*/ 	.string	""
        /*0030*/ 	.string	"ptxas"
        /*0030*/ 	.string	"Cuda compilation tools, release 13.0, V13.0.88"
        /*0030*/ 	.string	"Build cuda_13.0.r13.0/compiler.36424714_0"
        /*0030*/ 	.string	"-arch sm_100 -m 64 "



//--------------------- .note.nv.cuinfo           --------------------------
	.section	.note.nv.cuinfo,"",@"SHT_NOTE"
	.sectionflags	@"SHF_NOTE_NV_CUINFO"
        /*0018*/ 	.short	0x0002
        /*001a*/ 	.short	0x0064
        /*001c*/ 	.short	0x0082
	.zero		2


//--------------------- .nv.info                  --------------------------
	.section	.nv.info,"",@"SHT_CUDA_INFO"
	.align	4


	//----- nvinfo : EIATTR_REGCOUNT
	.align		4
        /*0000*/ 	.byte	0x04, 0x2f
        /*0002*/ 	.short	(.L_1 - .L_0)
	.align		4
.L_0:
        /*0004*/ 	.word	index@(_Z15reduce1d_kernelPfS_i)
        /*0008*/ 	.word	0x00000012


	//----- nvinfo : EIATTR_FRAME_SIZE
	.align		4
.L_1:
        /*000c*/ 	.byte	0x04, 0x11
        /*000e*/ 	.short	(.L_3 - .L_2)
	.align		4
.L_2:
        /*0010*/ 	.word	index@(_Z15reduce1d_kernelPfS_i)
        /*0014*/ 	.word	0x00000000


	//----- nvinfo : EIATTR_MIN_STACK_SIZE
	.align		4
.L_3:
        /*0018*/ 	.byte	0x04, 0x12
        /*001a*/ 	.short	(.L_5 - .L_4)
	.align		4
.L_4:
        /*001c*/ 	.word	index@(_Z15reduce1d_kernelPfS_i)
        /*0020*/ 	.word	0x00000000
.L_5:


//--------------------- .nv.compat                --------------------------
	.section	.nv.compat,"",@"SHT_CUDA_COMPAT_INFO"
	.align	4
        /*0000*/ 	.byte	0x02, 0x09, 0x00, 0x00, 0x02, 0x02, 0x01, 0x00, 0x02, 0x05, 0x05, 0x00, 0x03, 0x07, 0x01, 0x01
        /*0010*/ 	.byte	0x02, 0x03, 0x00, 0x00, 0x02, 0x06, 0x01, 0x00, 0x04, 0x0b, 0x08, 0x00, 0x09, 0x00, 0x00, 0x00
        /*0020*/ 	.byte	0x00, 0x00, 0x00, 0x00


//--------------------- .nv.info._Z15reduce1d_kernelPfS_i --------------------------
	.section	.nv.info._Z15reduce1d_kernelPfS_i,"",@"SHT_CUDA_INFO"
	.sectionflags	@""
	.align	4


	//----- nvinfo : EIATTR_CUDA_API_VERSION
	.align		4
        /*0000*/ 	.byte	0x04, 0x37
        /*0002*/ 	.short	(.L_7 - .L_6)
.L_6:
        /*0004*/ 	.word	0x00000082


	//----- nvinfo : EIATTR_KPARAM_INFO
	.align		4
.L_7:
        /*0008*/ 	.byte	0x04, 0x17
        /*000a*/ 	.short	(.L_9 - .L_8)
.L_8:
        /*000c*/ 	.word	0x00000000
        /*0010*/ 	.short	0x0002
        /*0012*/ 	.short	0x0010
        /*0014*/ 	.byte	0x00, 0xf0, 0x11, 0x00


	//----- nvinfo : EIATTR_KPARAM_INFO
	.align		4
.L_9:
        /*0018*/ 	.byte	0x04, 0x17
        /*001a*/ 	.short	(.L_11 - .L_10)
.L_10:
        /*001c*/ 	.word	0x00000000
        /*0020*/ 	.short	0x0001
        /*0022*/ 	.short	0x0008
        /*0024*/ 	.byte	0x00, 0xf5, 0x21, 0x00


	//----- nvinfo : EIATTR_KPARAM_INFO
	.align		4
.L_11:
        /*0028*/ 	.byte	0x04, 0x17
        /*002a*/ 	.short	(.L_13 - .L_12)
.L_12:
        /*002c*/ 	.word	0x00000000
        /*0030*/ 	.short	0x0000
        /*0032*/ 	.short	0x0000
        /*0034*/ 	.byte	0x00, 0xf5, 0x21, 0x00


	//----- nvinfo : EIATTR_SPARSE_MMA_MASK
	.align		4
.L_13:
        /*0038*/ 	.byte	0x03, 0x50
        /*003a*/ 	.short	0x0000


	//----- nvinfo : EIATTR_MAXREG_COUNT
	.align		4
        /*003c*/ 	.byte	0x03, 0x1b
        /*003e*/ 	.short	0x00ff


	//----- nvinfo : EIATTR_NUM_BARRIERS
	.align		4
        /*0040*/ 	.byte	0x02, 0x4c
        /*0042*/ 	.byte	0x01
	.zero		1


	//----- nvinfo : EIATTR_MERCURY_ISA_VERSION
	.align		4
        /*0044*/ 	.byte	0x03, 0x5f
        /*0046*/ 	.short	0x0101


	//----- nvinfo : EIATTR_COOP_GROUP_MASK_REGIDS
	.align		4
        /*0048*/ 	.byte	0x04, 0x29
        /*004a*/ 	.short	(.L_15 - .L_14)


	//   ....[0]....
.L_14:
        /*004c*/ 	.word	0xffffffff


	//   ....[1]....
        /*0050*/ 	.word	0xffffffff


	//   ....[2]....
        /*0054*/ 	.word	0xffffffff


	//   ....[3]....
        /*0058*/ 	.word	0xffffffff


	//   ....[4]....
        /*005c*/ 	.word	0xffffffff


	//----- nvinfo : EIATTR_COOP_GROUP_INSTR_OFFSETS
	.align		4
.L_15:
        /*0060*/ 	.byte	0x04, 0x28
        /*0062*/ 	.short	(.L_17 - .L_16)


	//   ....[0]....
.L_16:
        /*0064*/ 	.word	0x00000670


	//   ....[1]....
        /*0068*/ 	.word	0x00000690


	//   ....[2]....
        /*006c*/ 	.word	0x000006b0


	//   ....[3]....
        /*0070*/ 	.word	0x000006d0


	//   ....[4]....
        /*0074*/ 	.word	0x000006f0


	//----- nvinfo : EIATTR_VRC_CTA_INIT_COUNT
	.align		4
.L_17:
        /*0078*/ 	.byte	0x02, 0x4a
	.zero		1
	.zero		1


	//----- nvinfo : EIATTR_EXIT_INSTR_OFFSETS
	.align		4
        /*007c*/ 	.byte	0x04, 0x1c
        /*007e*/ 	.short	(.L_19 - .L_18)


	//   ....[0]....
.L_18:
        /*0080*/ 	.word	0x000005f0


	//   ....[1]....
        /*0084*/ 	.word	0x00000700


	//   ....[2]....
        /*0088*/ 	.word	0x00000750


	//----- nvinfo : EIATTR_CRS_STACK_SIZE
	.align		4
.L_19:
        /*008c*/ 	.byte	0x04, 0x1e
        /*008e*/ 	.short	(.L_21 - .L_20)
.L_20:
        /*0090*/ 	.word	0x00000000


	//----- nvinfo : EIATTR_CBANK_PARAM_SIZE
	.align		4
.L_21:
        /*0094*/ 	.byte	0x03, 0x19
        /*0096*/ 	.short	0x0014


	//----- nvinfo : EIATTR_PARAM_CBANK
	.align		4
        /*0098*/ 	.byte	0x04, 0x0a
        /*009a*/ 	.short	(.L_23 - .L_22)
	.align		4
.L_22:
        /*009c*/ 	.word	index@(.nv.constant0._Z15reduce1d_kernelPfS_i)
        /*00a0*/ 	.short	0x0380
        /*00a2*/ 	.short	0x0014


	//----- nvinfo : EIATTR_SW_WAR
	.align		4
.L_23:
        /*00a4*/ 	.byte	0x04, 0x36
        /*00a6*/ 	.short	(.L_25 - .L_24)
.L_24:
        /*00a8*/ 	.word	0x00000008
.L_25:


//--------------------- .nv.callgraph             --------------------------
	.section	.nv.callgraph,"",@"SHT_CUDA_CALLGRAPH"
	.align	4
	.sectionentsize	8
	.align		4
        /*0000*/ 	.word	0x00000000
	.align		4
        /*0004*/ 	.word	0xffffffff
	.align		4
        /*0008*/ 	.word	0x00000000
	.align		4
        /*000c*/ 	.word	0xfffffffe
	.align		4
        /*0010*/ 	.word	0x00000000
	.align		4
        /*0014*/ 	.word	0xfffffffd
	.align		4
        /*0018*/ 	.word	0x00000000
	.align		4
        /*001c*/ 	.word	0xfffffffc


//--------------------- .text._Z15reduce1d_kernelPfS_i --------------------------
	.section	.text._Z15reduce1d_kernelPfS_i,"ax",@progbits
	.align	128
        .global         _Z15reduce1d_kernelPfS_i
        .type           _Z15reduce1d_kernelPfS_i,@function
        .size           _Z15reduce1d_kernelPfS_i,(.L_x_9 - _Z15reduce1d_kernelPfS_i)
        .other          _Z15reduce1d_kernelPfS_i,@"STO_CUDA_ENTRY STV_DEFAULT"
_Z15reduce1d_kernelPfS_i:
.text._Z15reduce1d_kernelPfS_i:
[----:B------:R-:W-:Y:S01]  /*0000*/  LDC R1, c[0x0][0x37c] ;  /* 0x0000df00ff017b82 */ /* 0x000fe20000000800 */
[----:B------:R-:W0:Y:S07]  /*0010*/  S2R R0, SR_CTAID.X ;  /* 0x0000000000007919 */ /* 0x000e2e0000002500 */
[----:B------:R-:W0:Y:S01]  /*0020*/  LDC R2, c[0x0][0x360] ;  /* 0x0000d800ff027b82 */ /* 0x000e220000000800 */
[----:B------:R-:W1:Y:S01]  /*0030*/  LDCU UR5, c[0x0][0x390] ;  /* 0x00007200ff0577ac */ /* 0x000e620008000800 */
[----:B------:R-:W-:Y:S01]  /*0040*/  BSSY.RECONVERGENT B0, `(.L_x_0) ;  /* 0x0000045000007945 */ /* 0x000fe20003800200 */
[----:B------:R-:W0:Y:S01]  /*0050*/  S2R R3, SR_TID.X ;  /* 0x0000000000037919 */ /* 0x000e220000002100 */
[----:B------:R-:W-:Y:S01]  /*0060*/  HFMA2 R6, -RZ, RZ, 0, 0 ;  /* 0x00000000ff067431 */ /* 0x000fe200000001ff */
[----:B------:R-:W2:Y:S01]  /*0070*/  LDCU.64 UR6, c[0x0][0x358] ;  /* 0x00006b00ff0677ac */ /* 0x000ea20008000a00 */
[----:B------:R-:W3:Y:S01]  /*0080*/  LDCU UR4, c[0x0][0x370] ;  /* 0x00006e00ff0477ac */ /* 0x000ee20008000800 */
[----:B0-----:R-:W-:-:S05]  /*0090*/  IMAD R5, R2, R0, R3 ;  /* 0x0000000002057224 */ /* 0x001fca00078e0203 */
[----:B-1----:R-:W-:-:S13]  /*00a0*/  ISETP.GE.AND P0, PT, R5, UR5, PT ;  /* 0x0000000505007c0c */ /* 0x002fda000bf06270 */
[----:B--23--:R-:W-:Y:S05]  /*00b0*/  @P0 BRA `(.L_x_1) ;  /* 0x0000000000f40947 */ /* 0x00cfea0003800000 */
[----:B------:R-:W-:Y:S01]  /*00c0*/  IMAD R4, R2, UR4, RZ ;  /* 0x0000000402047c24 */ /* 0x000fe2000f8e02ff */
[----:B------:R-:W-:Y:S03]  /*00d0*/  BSSY.RECONVERGENT B1, `(.L_x_2) ;  /* 0x000002a000017945 */ /* 0x000fe60003800200 */
[----:B------:R-:W0:Y:S01]  /*00e0*/  I2F.U32.RP R11, R4 ;  /* 0x00000004000b7306 */ /* 0x000e220000209000 */
[C---:B------:R-:W-:Y:S01]  /*00f0*/  IMAD.IADD R8, R4.reuse, 0x1, R5 ;  /* 0x0000000104087824 */ /* 0x040fe200078e0205 */
[----:B------:R-:W-:Y:S02]  /*0100*/  IADD3 R13, PT, PT, RZ, -R4, RZ ;  /* 0x80000004ff0d7210 */ /* 0x000fe40007ffe0ff */
[----:B------:R-:W-:Y:S02]  /*0110*/  ISETP.NE.U32.AND P2, PT, R4, RZ, PT ;  /* 0x000000ff0400720c */ /* 0x000fe40003f45070 */
[----:B------:R-:W-:-:S02]  /*0120*/  ISETP.GE.AND P0, PT, R8, UR5, PT ;  /* 0x0000000508007c0c */ /* 0x000fc4000bf06270 */
[----:B------:R-:W-:Y:S02]  /*0130*/  VIMNMX R9, PT, PT, R8, UR5, !PT ;  /* 0x0000000508097c48 */ /* 0x000fe4000ffe0100 */
[----:B------:R-:W-:-:S04]  /*0140*/  SEL R10, RZ, 0x1, P0 ;  /* 0x00000001ff0a7807 */ /* 0x000fc80000000000 */
[----:B------:R-:W-:Y:S01]  /*0150*/  IADD3 R9, PT, PT, R9, -R8, -R10 ;  /* 0x8000000809097210 */ /* 0x000fe20007ffe80a */
[----:B0-----:R-:W0:Y:S02]  /*0160*/  MUFU.RCP R11, R11 ;  /* 0x0000000b000b7308 */ /* 0x001e240000001000 */
[----:B0-----:R-:W-:-:S06]  /*0170*/  VIADD R6, R11, 0xffffffe ;  /* 0x0ffffffe0b067836 */ /* 0x001fcc0000000000 */
[----:B------:R0:W1:Y:S02]  /*0180*/  F2I.FTZ.U32.TRUNC.NTZ R7, R6 ;  /* 0x0000000600077305 */ /* 0x000064000021f000 */
[----:B0-----:R-:W-:Y:S01]  /*0190*/  MOV R6, RZ ;  /* 0x000000ff00067202 */ /* 0x001fe20000000f00 */
[----:B-1----:R-:W-:-:S04]  /*01a0*/  IMAD R13, R13, R7, RZ ;  /* 0x000000070d0d7224 */ /* 0x002fc800078e02ff */
[----:B------:R-:W-:-:S06]  /*01b0*/  IMAD.HI.U32 R12, R7, R13, R6 ;  /* 0x0000000d070c7227 */ /* 0x000fcc00078e0006 */
[----:B------:R-:W-:-:S04]  /*01c0*/  IMAD.HI.U32 R7, R12, R9, RZ ;  /* 0x000000090c077227 */ /* 0x000fc800078e00ff */
[----:B------:R-:W-:-:S04]  /*01d0*/  IMAD.MOV R6, RZ, RZ, -R7 ;  /* 0x000000ffff067224 */ /* 0x000fc800078e0a07 */
[----:B------:R-:W-:-:S05]  /*01e0*/  IMAD R9, R4, R6, R9 ;  /* 0x0000000604097224 */ /* 0x000fca00078e0209 */
[----:B------:R-:W-:-:S13]  /*01f0*/  ISETP.GE.U32.AND P0, PT, R9, R4, PT ;  /* 0x000000040900720c */ /* 0x000fda0003f06070 */
[----:B------:R-:W-:Y:S01]  /*0200*/  @P0 IADD3 R9, PT, PT, -R4, R9, RZ ;  /* 0x0000000904090210 */ /* 0x000fe20007ffe1ff */
[----:B------:R-:W-:-:S03]  /*0210*/  @P0 VIADD R7, R7, 0x1 ;  /* 0x0000000107070836 */ /* 0x000fc60000000000 */
[----:B------:R-:W-:-:S13]  /*0220*/  ISETP.GE.U32.AND P1, PT, R9, R4, PT ;  /* 0x000000040900720c */ /* 0x000fda0003f26070 */
[----:B------:R-:W-:Y:S02]  /*0230*/  @P1 IADD3 R7, PT, PT, R7, 0x1, RZ ;  /* 0x0000000107071810 */ /* 0x000fe40007ffe0ff */
[----:B------:R-:W-:-:S05]  /*0240*/  @!P2 LOP3.LUT R7, RZ, R4, RZ, 0x33, !PT ;  /* 0x00000004ff07a212 */ /* 0x000fca00078e33ff */
[----:B------:R-:W-:-:S05]  /*0250*/  IMAD.IADD R7, R10, 0x1, R7 ;  /* 0x000000010a077824 */ /* 0x000fca00078e0207 */
[C---:B------:R-:W-:Y:S02]  /*0260*/  LOP3.LUT R6, R7.reuse, 0x3, RZ, 0xc0, !PT ;  /* 0x0000000307067812 */ /* 0x040fe400078ec0ff */
[----:B------:R-:W-:Y:S02]  /*0270*/  ISETP.GE.U32.AND P1, PT, R7, 0x3, PT ;  /* 0x000000030700780c */ /* 0x000fe40003f26070 */
[----:B------:R-:W-:Y:S02]  /*0280*/  ISETP.NE.AND P0, PT, R6, 0x3, PT ;  /* 0x000000030600780c */ /* 0x000fe40003f05270 */
[----:B------:R-:W-:-:S11]  /*0290*/  MOV R6, RZ ;  /* 0x000000ff00067202 */ /* 0x000fd60000000f00 */
[----:B------:R-:W-:Y:S05]  /*02a0*/  @!P0 BRA `(.L_x_3) ;  /* 0x0000000000308947 */ /* 0x000fea0003800000 */
[----:B------:R-:W0:Y:S01]  /*02b0*/  LDC.64 R10, c[0x0][0x380] ;  /* 0x0000e000ff0a7b82 */ /* 0x000e220000000a00 */
[----:B------:R-:W-:-:S05]  /*02c0*/  VIADD R6, R7, 0x1 ;  /* 0x0000000107067836 */ /* 0x000fca0000000000 */
[----:B------:R-:W-:Y:S02]  /*02d0*/  LOP3.LUT R7, R6, 0x3, RZ, 0xc0, !PT ;  /* 0x0000000306077812 */ /* 0x000fe400078ec0ff */
[----:B------:R-:W-:-:S03]  /*02e0*/  MOV R6, RZ ;  /* 0x000000ff00067202 */ /* 0x000fc60000000f00 */
[----:B------:R-:W-:-:S07]  /*02f0*/  IMAD.MOV R7, RZ, RZ, -R7 ;  /* 0x000000ffff077224 */ /* 0x000fce00078e0a07 */
.L_x_4:
[----:B0-----:R-:W-:-:S06]  /*0300*/  IMAD.WIDE R8, R5, 0x4, R10 ;  /* 0x0000000405087825 */ /* 0x001fcc00078e020a */
[----:B------:R-:W2:Y:S01]  /*0310*/  LDG.E R9, desc[UR6][R8.64] ;  /* 0x0000000608097981 */ /* 0x000ea2000c1e1900 */
[----:B------:R-:W-:Y:S01]  /*0320*/  IADD3 R7, PT, PT, R7, 0x1, RZ ;  /* 0x0000000107077810 */ /* 0x000fe20007ffe0ff */
[----:B------:R-:W-:-:S03]  /*0330*/  IMAD.IADD R5, R4, 0x1, R5 ;  /* 0x0000000104057824 */ /* 0x000fc600078e0205 */
[----:B------:R-:W-:Y:S01]  /*0340*/  ISETP.NE.AND P0, PT, R7, RZ, PT ;  /* 0x000000ff0700720c */ /* 0x000fe20003f05270 */
[----:B--2---:R-:W-:-:S12]  /*0350*/  FADD R6, R9, R6 ;  /* 0x0000000609067221 */ /* 0x004fd80000000000 */
[----:B------:R-:W-:Y:S05]  /*0360*/  @P0 BRA `(.L_x_4) ;  /* 0xfffffffc00e40947 */ /* 0x000fea000383ffff */
.L_x_3:
[----:B------:R-:W-:Y:S05]  /*0370*/  BSYNC.RECONVERGENT B1 ;  /* 0x0000000000017941 */ /* 0x000fea0003800200 */
.L_x_2:
[----:B------:R-:W-:Y:S05]  /*0380*/  @!P1 BRA `(.L_x_1) ;  /* 0x0000000000409947 */ /* 0x000fea0003800000 */
.L_x_5:
[----:B------:R-:W0:Y:S02]  /*0390*/  LDC.64 R8, c[0x0][0x380] ;  /* 0x0000e000ff087b82 */ /* 0x000e240000000a00 */
[----:B0-----:R-:W-:-:S04]  /*03a0*/  IMAD.WIDE R14, R5, 0x4, R8 ;  /* 0x00000004050e7825 */ /* 0x001fc800078e0208 */
[C---:B------:R-:W-:Y:S02]  /*03b0*/  IMAD.WIDE R8, R4.reuse, 0x4, R14 ;  /* 0x0000000404087825 */ /* 0x040fe400078e020e */
[----:B------:R-:W2:Y:S02]  /*03c0*/  LDG.E R15, desc[UR6][R14.64] ;  /* 0x000000060e0f7981 */ /* 0x000ea4000c1e1900 */
[C---:B------:R-:W-:Y:S02]  /*03d0*/  IMAD.WIDE R10, R4.reuse, 0x4, R8 ;  /* 0x00000004040a7825 */ /* 0x040fe400078e0208 */
[----:B------:R-:W3:Y:S02]  /*03e0*/  LDG.E R9, desc[UR6][R8.64] ;  /* 0x0000000608097981 */ /* 0x000ee4000c1e1900 */
[C---:B------:R-:W-:Y:S02]  /*03f0*/  IMAD.WIDE R12, R4.reuse, 0x4, R10 ;  /* 0x00000004040c7825 */ /* 0x040fe400078e020a */
[----:B------:R-:W4:Y:S04]  /*0400*/  LDG.E R11, desc[UR6][R10.64] ;  /* 0x000000060a0b7981 */ /* 0x000f28000c1e1900 */
[----:B------:R-:W5:Y:S01]  /*0410*/  LDG.E R13, desc[UR6][R12.64] ;  /* 0x000000060c0d7981 */ /* 0x000f62000c1e1900 */
[----:B------:R-:W-:-:S04]  /*0420*/  LEA R5, R4, R5, 0x2 ;  /* 0x0000000504057211 */ /* 0x000fc800078e10ff */
[----:B------:R-:W-:Y:S01]  /*0430*/  ISETP.GE.AND P0, PT, R5, UR5, PT ;  /* 0x0000000505007c0c */ /* 0x000fe2000bf06270 */
[----:B--2---:R-:W-:-:S04]  /*0440*/  FADD R6, R15, R6 ;  /* 0x000000060f067221 */ /* 0x004fc80000000000 */
[----:B---3--:R-:W-:-:S04]  /*0450*/  FADD R6, R6, R9 ;  /* 0x0000000906067221 */ /* 0x008fc80000000000 */
[----:B----4-:R-:W-:-:S04]  /*0460*/  FADD R6, R6, R11 ;  /* 0x0000000b06067221 */ /* 0x010fc80000000000 */
[----:B-----5:R-:W-:Y:S01]  /*0470*/  FADD R6, R6, R13 ;  /* 0x0000000d06067221 */ /* 0x020fe20000000000 */
[----:B------:R-:W-:Y:S06]  /*0480*/  @!P0 BRA `(.L_x_5) ;  /* 0xfffffffc00c08947 */ /* 0x000fec000383ffff */
.L_x_1:
[----:B------:R-:W-:Y:S05]  /*0490*/  BSYNC.RECONVERGENT B0 ;  /* 0x0000000000007941 */ /* 0x000fea0003800200 */
.L_x_0:
[----:B------:R-:W0:Y:S01]  /*04a0*/  S2UR UR5, SR_CgaCtaId ;  /* 0x00000000000579c3 */ /* 0x000e220000008800 */
[----:B------:R-:W-:Y:S01]  /*04b0*/  UMOV UR4, 0x400 ;  /* 0x0000040000047882 */ /* 0x000fe20000000000 */
[----:B------:R-:W-:Y:S02]  /*04c0*/  ISETP.GE.U32.AND P1, PT, R2, 0x42, PT ;  /* 0x000000420200780c */ /* 0x000fe40003f26070 */
[----:B------:R-:W-:Y:S01]  /*04d0*/  ISETP.GT.U32.AND P0, PT, R3, 0x1f, PT ;  /* 0x0000001f0300780c */ /* 0x000fe20003f04070 */
[----:B0-----:R-:W-:-:S06]  /*04e0*/  ULEA UR4, UR5, UR4, 0x18 ;  /* 0x0000000405047291 */ /* 0x001fcc000f8ec0ff */
[----:B------:R-:W-:-:S05]  /*04f0*/  LEA R5, R3, UR4, 0x2 ;  /* 0x0000000403057c11 */ /* 0x000fca000f8e10ff */
[----:B------:R0:W-:Y:S01]  /*0500*/  STS [R5], R6 ;  /* 0x0000000605007388 */ /* 0x0001e20000000800 */
[----:B------:R-:W-:Y:S06]  /*0510*/  BAR.SYNC.DEFER_BLOCKING 0x0 ;  /* 0x0000000000007b1d */ /* 0x000fec0000010000 */
[----:B------:R-:W-:Y:S05]  /*0520*/  @!P1 BRA `(.L_x_6) ;  /* 0x0000000000309947 */ /* 0x000fea0003800000 */
[----:B------:R-:W-:-:S07]  /*0530*/  IMAD.MOV.U32 R4, RZ, RZ, R2 ;  /* 0x000000ffff047224 */ /* 0x000fce00078e0002 */
.L_x_7:
[----:B------:R-:W-:-:S04]  /*0540*/  SHF.R.U32.HI R10, RZ, 0x1, R4 ;  /* 0x00000001ff0a7819 */ /* 0x000fc80000011604 */
[----:B------:R-:W-:-:S13]  /*0550*/  ISETP.GE.U32.AND P1, PT, R3, R10, PT ;  /* 0x0000000a0300720c */ /* 0x000fda0003f26070 */
[----:B0-----:R-:W-:Y:S01]  /*0560*/  @!P1 LEA R6, R10, R5, 0x2 ;  /* 0x000000050a069211 */ /* 0x001fe200078e10ff */
[----:B------:R-:W-:Y:S05]  /*0570*/  @!P1 LDS R7, [R5] ;  /* 0x0000000005079984 */ /* 0x000fea0000000800 */
[----:B------:R-:W0:Y:S02]  /*0580*/  @!P1 LDS R6, [R6] ;  /* 0x0000000006069984 */ /* 0x000e240000000800 */
[----:B0-----:R-:W-:-:S05]  /*0590*/  @!P1 FADD R8, R6, R7 ;  /* 0x0000000706089221 */ /* 0x001fca0000000000 */
[----:B------:R1:W-:Y:S01]  /*05a0*/  @!P1 STS [R5], R8 ;  /* 0x0000000805009388 */ /* 0x0003e20000000800 */
[----:B------:R-:W-:Y:S01]  /*05b0*/  BAR.SYNC.DEFER_BLOCKING 0x0 ;  /* 0x0000000000007b1d */ /* 0x000fe20000010000 */
[----:B------:R-:W-:Y:S02]  /*05c0*/  ISETP.GT.U32.AND P1, PT, R4, 0x83, PT ;  /* 0x000000830400780c */ /* 0x000fe40003f24070 */
[----:B------:R-:W-:-:S11]  /*05d0*/  MOV R4, R10 ;  /* 0x0000000a00047202 */ /* 0x000fd60000000f00 */
[----:B-1----:R-:W-:Y:S05]  /*05e0*/  @P1 BRA `(.L_x_7) ;  /* 0xfffffffc00d41947 */ /* 0x002fea000383ffff */
.L_x_6:
[----:B------:R-:W-:Y:S05]  /*05f0*/  @P0 EXIT ;  /* 0x000000000000094d */ /* 0x000fea0003800000 */
[----:B------:R-:W-:-:S13]  /*0600*/  ISETP.GE.U32.AND P0, PT, R2, 0x40, PT ;  /* 0x000000400200780c */ /* 0x000fda0003f06070 */
[----:B------:R-:W-:Y:S04]  /*0610*/  @P0 LDS R2, [R5+0x80] ;  /* 0x0000800005020984 */ /* 0x000fe80000000800 */
[----:B------:R-:W1:Y:S02]  /*0620*/  @P0 LDS R7, [R5] ;  /* 0x0000000005070984 */ /* 0x000e640000000800 */
[----:B-1----:R-:W-:-:S05]  /*0630*/  @P0 FADD R2, R2, R7 ;  /* 0x0000000702020221 */ /* 0x002fca0000000000 */
[----:B------:R-:W-:Y:S01]  /*0640*/  @P0 STS [R5], R2 ;  /* 0x0000000205000388 */ /* 0x000fe20000000800 */
[----:B------:R-:W-:-:S03]  /*0650*/  ISETP.NE.AND P0, PT, R3, RZ, PT ;  /* 0x000000ff0300720c */ /* 0x000fc60003f05270 */
[----:B------:R-:W1:Y:S04]  /*0660*/  LDS R4, [R5] ;  /* 0x0000000005047984 */ /* 0x000e680000000800 */
[----:B-1----:R-:W1:Y:S02]  /*0670*/  SHFL.DOWN PT, R7, R4, 0x10, 0x1f ;  /* 0x0a001f0004077f89 */ /* 0x002e6400000e0000 */
[----:B-1----:R-:W-:-:S05]  /*0680*/  FADD R7, R4, R7 ;  /* 0x0000000704077221 */ /* 0x002fca0000000000 */
[----:B0-----:R-:W0:Y:S02]  /*0690*/  SHFL.DOWN PT, R6, R7, 0x8, 0x1f ;  /* 0x09001f0007067f89 */ /* 0x001e2400000e0000 */
[----:B0-----:R-:W-:-:S05]  /*06a0*/  FADD R6, R7, R6 ;  /* 0x0000000607067221 */ /* 0x001fca0000000000 */
[----:B------:R-:W0:Y:S02]  /*06b0*/  SHFL.DOWN PT, R9, R6, 0x4, 0x1f ;  /* 0x08801f0006097f89 */ /* 0x000e2400000e0000 */
[----:B0-----:R-:W-:-:S05]  /*06c0*/  FADD R9, R6, R9 ;  /* 0x0000000906097221 */ /* 0x001fca0000000000 */
[----:B------:R-:W0:Y:S02]  /*06d0*/  SHFL.DOWN PT, R8, R9, 0x2, 0x1f ;  /* 0x08401f0009087f89 */ /* 0x000e2400000e0000 */
[----:B0-----:R-:W-:-:S05]  /*06e0*/  FADD R8, R9, R8 ;  /* 0x0000000809087221 */ /* 0x001fca0000000000 */
[----:B------:R0:W1:Y:S01]  /*06f0*/  SHFL.DOWN PT, R11, R8, 0x1, 0x1f ;  /* 0x08201f00080b7f89 */ /* 0x00006200000e0000 */
[----:B------:R-:W-:Y:S05]  /*0700*/  @P0 EXIT ;  /* 0x000000000000094d */ /* 0x000fea0003800000 */
[----:B------:R-:W2:Y:S01]  /*0710*/  LDC.64 R2, c[0x0][0x388] ;  /* 0x0000e200ff027b82 */ /* 0x000ea20000000a00 */
[----:B-1----:R-:W-:Y:S01]  /*0720*/  FADD R11, R8, R11 ;  /* 0x0000000b080b7221 */ /* 0x002fe20000000000 */
[----:B--2---:R-:W-:-:S05]  /*0730*/  IMAD.WIDE.U32 R2, R0, 0x4, R2 ;  /* 0x0000000400027825 */ /* 0x004fca00078e0002 */
[----:B------:R-:W-:Y:S01]  /*0740*/  STG.E desc[UR6][R2.64], R11 ;  /* 0x0000000b02007986 */ /* 0x000fe2000c101906 */
[----:B------:R-:W-:Y:S05]  /*0750*/  EXIT ;  /* 0x000000000000794d */ /* 0x000fea0003800000 */
.L_x_8:
[----:B------:R-:W-:-:S00]  /*0760*/  BRA `(.L_x_8) ;  /* 0xfffffffc00fc7947 */ /* 0x000fc0000383ffff */
[----:B------:R-:W-:-:S00]  /*0770*/  NOP ;  /* 0x0000000000007918 */ /* 0x000fc00000000000 */
        /* <DEDUP_REMOVED lines=8> */
.L_x_9:


//--------------------- .nv.shared._Z15reduce1d_kernelPfS_i --------------------------
	.section	.nv.shared._Z15reduce1d_kernelPfS_i,"aw",@nobits
	.sectionflags	@""
	.align	16
	.zero		1024


//--------------------- .nv.shared.reserved.0     --------------------------
	.section	.nv.shared.reserved.0,"aw",@nobits
	.weak		__nv_reservedSMEM_offset_0_alias
	.size		__nv_reservedSMEM_offset_0_alias, 0, 64
	.other		__nv_reservedSMEM_offset_0_alias,@"STO_CUDA_RESERVED_SHARED STV_DEFAULT"
__nv_reservedSMEM_offset_0_alias:
	.zero		0
	.zero		64


//--------------------- .nv.constant0._Z15reduce1d_kernelPfS_i --------------------------
	.section	.nv.constant0._Z15reduce1d_kernelPfS_i,"a",@progbits
	.sectionflags	@""
	.align	4
.nv.constant0._Z15reduce1d_kernelPfS_i:
	.zero		916


//--------------------- SYMBOLS --------------------------

	.type		.nv.reservedSmem.offset0,@object
	.size		.nv.reservedSmem.offset0,0x4
	.type		.nv.reservedSmem.cap,@object
	.size		.nv.reservedSmem.cap,0x4
